	.headerflags	@"EF_CUDA_TEXMODE_UNIFIED EF_CUDA_64BIT_ADDRESS EF_CUDA_ACCELERATORS EF_CUDA_SM90 EF_CUDA_VIRTUAL_SM(EF_CUDA_SM90)"
	.elftype	@"ET_EXEC"


//--------------------- .nv.info                  --------------------------
	.section	.nv.info,"",@"SHT_CUDA_INFO"
	.align	4


	//----- nvinfo : EIATTR_REGCOUNT
	.align		4
        /*0000*/ 	.byte	0x04, 0x2f
        /*0002*/ 	.short	(.L_1 - .L_0)
	.align		4
.L_0:
        /*0004*/ 	.word	index@(triton_poi_fused__unsafe_index_add_mul_sub_14)
        /*0008*/ 	.word	0x0000002a


	//----- nvinfo : EIATTR_MIN_STACK_SIZE
	.align		4
.L_1:
        /*000c*/ 	.byte	0x04, 0x12
        /*000e*/ 	.short	(.L_3 - .L_2)
	.align		4
.L_2:
        /*0010*/ 	.word	index@(triton_poi_fused__unsafe_index_add_mul_sub_14)
        /*0014*/ 	.word	0x00000000


	//----- nvinfo : EIATTR_FRAME_SIZE
	.align		4
.L_3:
        /*0018*/ 	.byte	0x04, 0x11
        /*001a*/ 	.short	(.L_5 - .L_4)
	.align		4
.L_4:
        /*001c*/ 	.word	index@(triton_poi_fused__unsafe_index_add_mul_sub_14)
        /*0020*/ 	.word	0x00000000


	//----- nvinfo : EIATTR_MIN_STACK_SIZE
	.align		4
.L_5:
        /*0024*/ 	.byte	0x04, 0x12
        /*0026*/ 	.short	(.L_7 - .L_6)
	.align		4
.L_6:
        /*0028*/ 	.word	index@(triton_poi_fused__unsafe_index_add_mul_sub_14)
        /*002c*/ 	.word	0x00000000
.L_7:


//--------------------- .nv.info.triton_poi_fused__unsafe_index_add_mul_sub_14 --------------------------
	.section	.nv.info.triton_poi_fused__unsafe_index_add_mul_sub_14,"",@"SHT_CUDA_INFO"
	.sectionflags	@""
	.align	4


	//----- nvinfo : EIATTR_CUDA_API_VERSION
	.align		4
        /*0000*/ 	.byte	0x04, 0x37
        /*0002*/ 	.short	(.L_9 - .L_8)
.L_8:
        /*0004*/ 	.word	0x0000007c


	//----- nvinfo : EIATTR_KPARAM_INFO
	.align		4
.L_9:
        /*0008*/ 	.byte	0x04, 0x17
        /*000a*/ 	.short	(.L_11 - .L_10)
.L_10:
        /*000c*/ 	.word	0x00000000
        /*0010*/ 	.short	0x000f
        /*0012*/ 	.short	0x0078
        /*0014*/ 	.byte	0x00, 0xf0, 0x11, 0x00


	//----- nvinfo : EIATTR_KPARAM_INFO
	.align		4
.L_11:
        /*0018*/ 	.byte	0x04, 0x17
        /*001a*/ 	.short	(.L_13 - .L_12)
.L_12:
        /*001c*/ 	.word	0x00000000
        /*0020*/ 	.short	0x000e
        /*0022*/ 	.short	0x0070
        /*0024*/ 	.byte	0x00, 0xf4, 0x21, 0x00


	//----- nvinfo : EIATTR_KPARAM_INFO
	.align		4
.L_13:
        /*0028*/ 	.byte	0x04, 0x17
        /*002a*/ 	.short	(.L_15 - .L_14)
.L_14:
        /*002c*/ 	.word	0x00000000
        /*0030*/ 	.short	0x000d
        /*0032*/ 	.short	0x0068
        /*0034*/ 	.byte	0x00, 0xf4, 0x21, 0x00


	//----- nvinfo : EIATTR_KPARAM_INFO
	.align		4
.L_15:
        /*0038*/ 	.byte	0x04, 0x17
        /*003a*/ 	.short	(.L_17 - .L_16)
.L_16:
        /*003c*/ 	.word	0x00000000
        /*0040*/ 	.short	0x000c
        /*0042*/ 	.short	0x0060
        /*0044*/ 	.byte	0x00, 0xf4, 0x21, 0x00


	//----- nvinfo : EIATTR_KPARAM_INFO
	.align		4
.L_17:
        /*0048*/ 	.byte	0x04, 0x17
        /*004a*/ 	.short	(.L_19 - .L_18)
.L_18:
        /*004c*/ 	.word	0x00000000
        /*0050*/ 	.short	0x000b
        /*0052*/ 	.short	0x0058
        /*0054*/ 	.byte	0x00, 0xf4, 0x21, 0x00


	//----- nvinfo : EIATTR_KPARAM_INFO
	.align		4
.L_19:
        /*0058*/ 	.byte	0x04, 0x17
        /*005a*/ 	.short	(.L_21 - .L_20)
.L_20:
        /*005c*/ 	.word	0x00000000
        /*0060*/ 	.short	0x000a
        /*0062*/ 	.short	0x0050
        /*0064*/ 	.byte	0x00, 0xf4, 0x21, 0x00


	//----- nvinfo : EIATTR_KPARAM_INFO
	.align		4
.L_21:
        /*0068*/ 	.byte	0x04, 0x17
        /*006a*/ 	.short	(.L_23 - .L_22)
.L_22:
        /*006c*/ 	.word	0x00000000
        /*0070*/ 	.short	0x0009
        /*0072*/ 	.short	0x0048
        /*0074*/ 	.byte	0x00, 0xf4, 0x21, 0x00


	//----- nvinfo : EIATTR_KPARAM_INFO
	.align		4
.L_23:
        /*0078*/ 	.byte	0x04, 0x17
        /*007a*/ 	.short	(.L_25 - .L_24)
.L_24:
        /*007c*/ 	.word	0x00000000
        /*0080*/ 	.short	0x0008
        /*0082*/ 	.short	0x0040
        /*0084*/ 	.byte	0x00, 0xf4, 0x21, 0x00


	//----- nvinfo : EIATTR_KPARAM_INFO
	.align		4
.L_25:
        /*0088*/ 	.byte	0x04, 0x17
        /*008a*/ 	.short	(.L_27 - .L_26)
.L_26:
        /*008c*/ 	.word	0x00000000
        /*0090*/ 	.short	0x0007
        /*0092*/ 	.short	0x0038
        /*0094*/ 	.byte	0x00, 0xf4, 0x21, 0x00


	//----- nvinfo : EIATTR_KPARAM_INFO
	.align		4
.L_27:
        /*0098*/ 	.byte	0x04, 0x17
        /*009a*/ 	.short	(.L_29 - .L_28)
.L_28:
        /*009c*/ 	.word	0x00000000
        /*00a0*/ 	.short	0x0006
        /*00a2*/ 	.short	0x0030
        /*00a4*/ 	.byte	0x00, 0xf4, 0x21, 0x00


	//----- nvinfo : EIATTR_KPARAM_INFO
	.align		4
.L_29:
        /*00a8*/ 	.byte	0x04, 0x17
        /*00aa*/ 	.short	(.L_31 - .L_30)
.L_30:
        /*00ac*/ 	.word	0x00000000
        /*00b0*/ 	.short	0x0005
        /*00b2*/ 	.short	0x0028
        /*00b4*/ 	.byte	0x00, 0xf4, 0x21, 0x00


	//----- nvinfo : EIATTR_KPARAM_INFO
	.align		4
.L_31:
        /*00b8*/ 	.byte	0x04, 0x17
        /*00ba*/ 	.short	(.L_33 - .L_32)
.L_32:
        /*00bc*/ 	.word	0x00000000
        /*00c0*/ 	.short	0x0004
        /*00c2*/ 	.short	0x0020
        /*00c4*/ 	.byte	0x00, 0xf4, 0x21, 0x00


	//----- nvinfo : EIATTR_KPARAM_INFO
	.align		4
.L_33:
        /*00c8*/ 	.byte	0x04, 0x17
        /*00ca*/ 	.short	(.L_35 - .L_34)
.L_34:
        /*00cc*/ 	.word	0x00000000
        /*00d0*/ 	.short	0x0003
        /*00d2*/ 	.short	0x0018
        /*00d4*/ 	.byte	0x00, 0xf4, 0x21, 0x00


	//----- nvinfo : EIATTR_KPARAM_INFO
	.align		4
.L_35:
        /*00d8*/ 	.byte	0x04, 0x17
        /*00da*/ 	.short	(.L_37 - .L_36)
.L_36:
        /*00dc*/ 	.word	0x00000000
        /*00e0*/ 	.short	0x0002
        /*00e2*/ 	.short	0x0010
        /*00e4*/ 	.byte	0x00, 0xf4, 0x21, 0x00


	//----- nvinfo : EIATTR_KPARAM_INFO
	.align		4
.L_37:
        /*00e8*/ 	.byte	0x04, 0x17
        /*00ea*/ 	.short	(.L_39 - .L_38)
.L_38:
        /*00ec*/ 	.word	0x00000000
        /*00f0*/ 	.short	0x0001
        /*00f2*/ 	.short	0x0008
        /*00f4*/ 	.byte	0x00, 0xf4, 0x21, 0x00


	//----- nvinfo : EIATTR_KPARAM_INFO
	.align		4
.L_39:
        /*00f8*/ 	.byte	0x04, 0x17
        /*00fa*/ 	.short	(.L_41 - .L_40)
.L_40:
        /*00fc*/ 	.word	0x00000000
        /*0100*/ 	.short	0x0000
        /*0102*/ 	.short	0x0000
        /*0104*/ 	.byte	0x00, 0xf4, 0x21, 0x00


	//----- nvinfo : EIATTR_SPARSE_MMA_MASK
	.align		4
.L_41:
        /*0108*/ 	.byte	0x03, 0x50
        /*010a*/ 	.short	0x0000


	//----- nvinfo : EIATTR_MAXREG_COUNT
	.align		4
        /*010c*/ 	.byte	0x03, 0x1b
        /*010e*/ 	.short	0x00ff


	//----- nvinfo : EIATTR_EXIT_INSTR_OFFSETS
	.align		4
        /*0110*/ 	.byte	0x04, 0x1c
        /*0112*/ 	.short	(.L_43 - .L_42)


	//   ....[0]....
.L_42:
        /*0114*/ 	.word	0x000019d0


	//----- nvinfo : EIATTR_REQNTID
	.align		4
.L_43:
        /*0118*/ 	.byte	0x04, 0x10
        /*011a*/ 	.short	(.L_45 - .L_44)
.L_44:
        /*011c*/ 	.word	0x00000080
        /*0120*/ 	.word	0x00000001
        /*0124*/ 	.word	0x00000001


	//----- nvinfo : EIATTR_CBANK_PARAM_SIZE
	.align		4
.L_45:
        /*0128*/ 	.byte	0x03, 0x19
        /*012a*/ 	.short	0x007c


	//----- nvinfo : EIATTR_PARAM_CBANK
	.align		4
        /*012c*/ 	.byte	0x04, 0x0a
        /*012e*/ 	.short	(.L_47 - .L_46)
	.align		4
.L_46:
        /*0130*/ 	.word	index@(.nv.constant0.triton_poi_fused__unsafe_index_add_mul_sub_14)
        /*0134*/ 	.short	0x0210
        /*0136*/ 	.short	0x007c


	//----- nvinfo : EIATTR_SW_WAR
	.align		4
.L_47:
        /*0138*/ 	.byte	0x04, 0x36
        /*013a*/ 	.short	(.L_49 - .L_48)
.L_48:
        /*013c*/ 	.word	0x00000008
.L_49:


//--------------------- .nv.callgraph             --------------------------
	.section	.nv.callgraph,"",@"SHT_CUDA_CALLGRAPH"
	.align	4
	.sectionentsize	8
	.align		4
        /*0000*/ 	.word	0x00000000
	.align		4
        /*0004*/ 	.word	0xffffffff
	.align		4
        /*0008*/ 	.word	0x00000000
	.align		4
        /*000c*/ 	.word	0xfffffffe
	.align		4
        /*0010*/ 	.word	0x00000000
	.align		4
        /*0014*/ 	.word	0xfffffffd
	.align		4
        /*0018*/ 	.word	0x00000000
	.align		4
        /*001c*/ 	.word	0xfffffffc


//--------------------- .text.triton_poi_fused__unsafe_index_add_mul_sub_14 --------------------------
	.section	.text.triton_poi_fused__unsafe_index_add_mul_sub_14,"ax",@progbits
	.align	128
        .global         triton_poi_fused__unsafe_index_add_mul_sub_14
        .type           triton_poi_fused__unsafe_index_add_mul_sub_14,@function
        .size           triton_poi_fused__unsafe_index_add_mul_sub_14,(.L_x_1 - triton_poi_fused__unsafe_index_add_mul_sub_14)
        .other          triton_poi_fused__unsafe_index_add_mul_sub_14,@"STO_CUDA_ENTRY STV_DEFAULT"
triton_poi_fused__unsafe_index_add_mul_sub_14:
.text.triton_poi_fused__unsafe_index_add_mul_sub_14:
[----:B------:R-:W-:Y:S01]  /*0000*/  LDC R1, c[0x0][0x28] ;  /* 0x00000a00ff017b82 */ /* 0x000fe20000000800 */
[----:B------:R-:W1:Y:S07]  /*0010*/  S2R R0, SR_TID.X ;  /* 0x0000000000007919 */ /* 0x000e6e0000002100 */
[----:B------:R-:W2:Y:S01]  /*0020*/  LDC.64 R10, c[0x0][0x230] ;  /* 0x00008c00ff0a7b82 */ /* 0x000ea20000000a00 */
[----:B------:R-:W-:Y:S01]  /*0030*/  ULDC.64 UR4, c[0x0][0x208] ;  /* 0x0000820000047ab9 */ /* 0x000fe20000000a00 */
[----:B------:R-:W-:Y:S01]  /*0040*/  ULDC.64 UR8, c[0x0][0x278] ;  /* 0x00009e0000087ab9 */ /* 0x000fe20000000a00 */
[----:B------:R-:W3:Y:S01]  /*0050*/  S2R R5, SR_CTAID.X ;  /* 0x0000000000057919 */ /* 0x000ee20000002500 */
[----:B------:R-:W-:Y:S01]  /*0060*/  ULDC.64 UR6, c[0x0][0x240] ;  /* 0x0000900000067ab9 */ /* 0x000fe20000000a00 */
[----:B------:R-:W-:-:S03]  /*0070*/  ULDC.64 UR10, c[0x0][0x280] ;  /* 0x0000a000000a7ab9 */ /* 0x000fc60000000a00 */
[----:B------:R-:W4:Y:S08]  /*0080*/  LDC.64 R8, c[0x0][0x238] ;  /* 0x00008e00ff087b82 */ /* 0x000f300000000a00 */
[----:B------:R-:W5:Y:S01]  /*0090*/  LDC.64 R6, c[0x0][0x258] ;  /* 0x00009600ff067b82 */ /* 0x000f620000000a00 */
[----:B-1----:R-:W-:Y:S01]  /*00a0*/  IMAD.SHL.U32 R0, R0, 0x2, RZ ;  /* 0x0000000200007824 */ /* 0x002fe200078e00ff */
[----:B---3--:R-:W-:-:S04]  /*00b0*/  SHF.R.S32.HI R2, RZ, 0x17, R5 ;  /* 0x00000017ff027819 */ /* 0x008fc80000011405 */
[----:B------:R-:W-:-:S05]  /*00c0*/  LOP3.LUT R0, R0, 0xfe, RZ, 0xc0, !PT ;  /* 0x000000fe00007812 */ /* 0x000fca00078ec0ff */
[----:B------:R-:W-:-:S05]  /*00d0*/  IMAD R0, R5, 0x100, R0 ;  /* 0x0000010005007824 */ /* 0x000fca00078e0200 */
[----:B------:R-:W-:-:S04]  /*00e0*/  SHF.R.S32.HI R3, RZ, 0x1f, R0 ;  /* 0x0000001fff037819 */ /* 0x000fc80000011400 */
[-C--:B------:R-:W-:Y:S02]  /*00f0*/  LEA.HI R5, R3, R0.reuse, RZ, 0x2 ;  /* 0x0000000003057211 */ /* 0x080fe400078f10ff */
[----:B------:R-:W-:Y:S02]  /*0100*/  SGXT R3, R2, 0x1 ;  /* 0x000000010203781a */ /* 0x000fe40000000200 */
[----:B------:R-:W-:Y:S02]  /*0110*/  SHF.R.S32.HI R12, RZ, 0x2, R5 ;  /* 0x00000002ff0c7819 */ /* 0x000fe40000011405 */
[----:B------:R-:W-:Y:S02]  /*0120*/  LEA.HI R2, R3, R0, RZ, 0x4 ;  /* 0x0000000003027211 */ /* 0x000fe400078f20ff */
[----:B------:R-:W-:Y:S02]  /*0130*/  LEA.HI R4, R12, R12, RZ, 0x2 ;  /* 0x0000000c0c047211 */ /* 0x000fe400078f10ff */
[----:B------:R-:W-:-:S02]  /*0140*/  SHF.R.S32.HI R2, RZ, 0x4, R2 ;  /* 0x00000004ff027819 */ /* 0x000fc40000011402 */
[----:B------:R-:W-:Y:S02]  /*0150*/  LOP3.LUT R13, R4, 0xfffffffc, RZ, 0xc0, !PT ;  /* 0xfffffffc040d7812 */ /* 0x000fe400078ec0ff */
[----:B------:R-:W-:Y:S02]  /*0160*/  LEA.HI R4, R2, R2, RZ, 0x2 ;  /* 0x0000000202047211 */ /* 0x000fe400078f10ff */
[----:B------:R-:W-:Y:S01]  /*0170*/  LOP3.LUT R17, R5, 0xfffffffc, RZ, 0xc0, !PT ;  /* 0xfffffffc05117812 */ /* 0x000fe200078ec0ff */
[----:B------:R-:W-:Y:S01]  /*0180*/  IMAD.IADD R5, R12, 0x1, -R13 ;  /* 0x000000010c057824 */ /* 0x000fe200078e0a0d */
[----:B------:R-:W-:-:S03]  /*0190*/  LOP3.LUT R13, R4, 0xfffffffc, RZ, 0xc0, !PT ;  /* 0xfffffffc040d7812 */ /* 0x000fc600078ec0ff */
[----:B------:R-:W-:Y:S02]  /*01a0*/  IMAD.IADD R17, R0, 0x1, -R17 ;  /* 0x0000000100117824 */ /* 0x000fe400078e0a11 */
[----:B------:R-:W-:Y:S02]  /*01b0*/  IMAD.IADD R18, R2, 0x1, -R13 ;  /* 0x0000000102127824 */ /* 0x000fe400078e0a0d */
[----:B--2---:R-:W-:-:S04]  /*01c0*/  IMAD.WIDE R22, R5, 0x8, R10 ;  /* 0x0000000805167825 */ /* 0x004fc800078e020a */
[C---:B----4-:R-:W-:Y:S02]  /*01d0*/  IMAD.WIDE R12, R17.reuse, 0x8, R8 ;  /* 0x00000008110c7825 */ /* 0x050fe400078e0208 */
[----:B------:R-:W1:Y:S02]  /*01e0*/  LDC.64 R8, c[0x0][0x248] ;  /* 0x00009200ff087b82 */ /* 0x000e640000000a00 */
[----:B-----5:R-:W-:Y:S02]  /*01f0*/  IMAD.WIDE R20, R18, 0x8, R6 ;  /* 0x0000000812147825 */ /* 0x020fe400078e0206 */
[----:B------:R-:W2:Y:S04]  /*0200*/  LDG.E.EL.64 R6, desc[UR4][R22.64] ;  /* 0x0000000416067981 */ /* 0x000ea8000c2e1b00 */
[----:B------:R-:W3:Y:S04]  /*0210*/  LDG.E.EL.128 R12, desc[UR4][R12.64] ;  /* 0x000000040c0c7981 */ /* 0x000ee8000c2e1d00 */
[----:B------:R-:W4:Y:S01]  /*0220*/  LDG.E.EL.64 R20, desc[UR4][R20.64] ;  /* 0x0000000414147981 */ /* 0x000f22000c2e1b00 */
[----:B-1----:R-:W-:-:S06]  /*0230*/  IMAD.WIDE R8, R17, 0x8, R8 ;  /* 0x0000000811087825 */ /* 0x002fcc00078e0208 */
[----:B------:R-:W5:Y:S01]  /*0240*/  LDG.E.EL.128 R8, desc[UR4][R8.64] ;  /* 0x0000000408087981 */ /* 0x000f62000c2e1d00 */
[----:B------:R-:W-:-:S04]  /*0250*/  LEA.HI R3, R3, R0, RZ, 0x6 ;  /* 0x0000000003037211 */ /* 0x000fc800078f30ff */
[----:B------:R-:W-:Y:S02]  /*0260*/  SHF.R.S32.HI R3, RZ, 0x6, R3 ;  /* 0x00000006ff037819 */ /* 0x000fe40000011403 */
[----:B--2---:R-:W-:Y:S02]  /*0270*/  SHF.R.U32.HI R29, RZ, 0x1e, R7 ;  /* 0x0000001eff1d7819 */ /* 0x004fe40000011607 */
[----:B---3--:R-:W-:Y:S02]  /*0280*/  SHF.R.U32.HI R19, RZ, 0x1e, R13 ;  /* 0x0000001eff137819 */ /* 0x008fe4000001160d */
[----:B------:R-:W-:Y:S02]  /*0290*/  LOP3.LUT R29, R29, 0x2, RZ, 0xc0, !PT ;  /* 0x000000021d1d7812 */ /* 0x000fe400078ec0ff */
[----:B------:R-:W-:Y:S02]  /*02a0*/  LOP3.LUT R19, R19, 0x2, RZ, 0xc0, !PT ;  /* 0x0000000213137812 */ /* 0x000fe400078ec0ff */
[----:B------:R-:W-:-:S02]  /*02b0*/  IADD3 R29, P1, R6, R29, RZ ;  /* 0x0000001d061d7210 */ /* 0x000fc40007f3e0ff */
[----:B----4-:R-:W-:Y:S02]  /*02c0*/  SHF.R.U32.HI R2, RZ, 0x1e, R21 ;  /* 0x0000001eff027819 */ /* 0x010fe40000011615 */
[----:B------:R-:W-:Y:S01]  /*02d0*/  IADD3 R19, P0, R12, R19, RZ ;  /* 0x000000130c137210 */ /* 0x000fe20007f1e0ff */
[----:B------:R-:W-:Y:S01]  /*02e0*/  IMAD.X R28, RZ, RZ, R7, P1 ;  /* 0x000000ffff1c7224 */ /* 0x000fe200008e0607 */
[----:B------:R-:W-:Y:S01]  /*02f0*/  LOP3.LUT R23, R2, 0x2, RZ, 0xc0, !PT ;  /* 0x0000000202177812 */ /* 0x000fe200078ec0ff */
[----:B------:R-:W-:Y:S02]  /*0300*/  IMAD.SHL.U32 R7, R3, 0x8, RZ ;  /* 0x0000000803077824 */ /* 0x000fe400078e00ff */
[----:B------:R-:W-:Y:S01]  /*0310*/  IMAD.X R12, RZ, RZ, R13, P0 ;  /* 0x000000ffff0c7224 */ /* 0x000fe200000e060d */
[----:B------:R-:W-:Y:S02]  /*0320*/  IADD3 R4, P0, R20, R23, RZ ;  /* 0x0000001714047210 */ /* 0x000fe40007f1e0ff */
[C---:B------:R-:W-:Y:S01]  /*0330*/  SHF.L.U64.HI R28, R29.reuse, 0x1, R28 ;  /* 0x000000011d1c7819 */ /* 0x040fe2000001021c */
[----:B------:R-:W-:Y:S01]  /*0340*/  IMAD.SHL.U32 R29, R29, 0x2, RZ ;  /* 0x000000021d1d7824 */ /* 0x000fe200078e00ff */
[----:B------:R-:W-:Y:S01]  /*0350*/  SHF.R.S32.HI R26, RZ, 0x1f, R7 ;  /* 0x0000001fff1a7819 */ /* 0x000fe20000011407 */
[----:B------:R-:W-:Y:S01]  /*0360*/  IMAD.X R3, RZ, RZ, R21, P0 ;  /* 0x000000ffff037224 */ /* 0x000fe200000e0615 */
[----:B------:R-:W-:Y:S01]  /*0370*/  LEA R2, P1, R4, R7, 0x2 ;  /* 0x0000000704027211 */ /* 0x000fe200078210ff */
[----:B------:R-:W1:Y:S01]  /*0380*/  LDC.64 R22, c[0x0][0x260] ;  /* 0x00009800ff167b82 */ /* 0x000e620000000a00 */
[----:B------:R-:W-:-:S02]  /*0390*/  IADD3 R24, P0, R29, R19, RZ ;  /* 0x000000131d187210 */ /* 0x000fc40007f1e0ff */
[----:B------:R-:W-:Y:S02]  /*03a0*/  LEA.HI.X R3, R4, R26, R3, 0x2, P1 ;  /* 0x0000001a04037211 */ /* 0x000fe400008f1403 */
[----:B-----5:R-:W-:Y:S01]  /*03b0*/  SHF.R.U32.HI R21, RZ, 0x1e, R9 ;  /* 0x0000001eff157819 */ /* 0x020fe20000011609 */
[----:B------:R-:W-:Y:S01]  /*03c0*/  IMAD.X R25, R28, 0x1, R12, P0 ;  /* 0x000000011c197824 */ /* 0x000fe200000e060c */
[----:B------:R-:W-:Y:S02]  /*03d0*/  IADD3 R4, P0, R2, R24, RZ ;  /* 0x0000001802047210 */ /* 0x000fe40007f1e0ff */
[----:B------:R-:W-:-:S03]  /*03e0*/  LOP3.LUT R21, R21, 0x2, RZ, 0xc0, !PT ;  /* 0x0000000215157812 */ /* 0x000fc600078ec0ff */
[----:B------:R-:W-:Y:S02]  /*03f0*/  IMAD.X R13, R3, 0x1, R25, P0 ;  /* 0x00000001030d7824 */ /* 0x000fe400000e0619 */
[----:B------:R-:W-:-:S03]  /*0400*/  IMAD.SHL.U32 R16, R4, 0x4, RZ ;  /* 0x0000000404107824 */ /* 0x000fc600078e00ff */
[----:B------:R-:W-:Y:S02]  /*0410*/  SHF.L.U64.HI R4, R4, 0x2, R13 ;  /* 0x0000000204047819 */ /* 0x000fe4000001020d */
[----:B------:R-:W-:Y:S02]  /*0420*/  IADD3 R13, P0, R8, R21, RZ ;  /* 0x00000015080d7210 */ /* 0x000fe40007f1e0ff */
[----:B------:R-:W-:Y:S01]  /*0430*/  IADD3 R8, P2, R16, UR8, RZ ;  /* 0x0000000810087c10 */ /* 0x000fe2000ff5e0ff */
[----:B------:R-:W2:Y:S01]  /*0440*/  LDC.64 R20, c[0x0][0x250] ;  /* 0x00009400ff147b82 */ /* 0x000ea20000000a00 */
[----:B------:R-:W-:Y:S01]  /*0450*/  IADD3 R36, P1, R16, UR6, RZ ;  /* 0x0000000610247c10 */ /* 0x000fe2000ff3e0ff */
[----:B------:R-:W-:Y:S01]  /*0460*/  IMAD.X R30, RZ, RZ, R9, P0 ;  /* 0x000000ffff1e7224 */ /* 0x000fe200000e0609 */
[----:B------:R-:W-:Y:S02]  /*0470*/  IADD3 R32, P0, R29, R13, RZ ;  /* 0x0000000d1d207210 */ /* 0x000fe40007f1e0ff */
[----:B------:R-:W-:Y:S01]  /*0480*/  IADD3.X R9, R4, UR9, RZ, P2, !PT ;  /* 0x0000000904097c10 */ /* 0x000fe200097fe4ff */
[----:B-1----:R-:W-:Y:S01]  /*0490*/  IMAD.WIDE R22, R5, 0x8, R22 ;  /* 0x0000000805167825 */ /* 0x002fe200078e0216 */
[----:B------:R-:W-:-:S03]  /*04a0*/  IADD3.X R37, R4, UR7, RZ, P1, !PT ;  /* 0x0000000704257c10 */ /* 0x000fc60008ffe4ff */
[----:B------:R-:W-:Y:S01]  /*04b0*/  IMAD.X R34, R28, 0x1, R30, P0 ;  /* 0x000000011c227824 */ /* 0x000fe200000e061e */
[----:B------:R-:W-:Y:S01]  /*04c0*/  IADD3 R6, P0, R32, R2, RZ ;  /* 0x0000000220067210 */ /* 0x000fe20007f1e0ff */
[----:B------:R1:W3:Y:S04]  /*04d0*/  LDG.E.EL R31, desc[UR4][R8.64] ;  /* 0x00000004081f7981 */ /* 0x0002e8000c2e1900 */
[----:B------:R-:W-:Y:S01]  /*04e0*/  IMAD.X R27, R34, 0x1, R3, P0 ;  /* 0x00000001221b7824 */ /* 0x000fe200000e0603 */
[----:B------:R-:W4:Y:S04]  /*04f0*/  LDG.E.EL.64 R22, desc[UR4][R22.64] ;  /* 0x0000000416167981 */ /* 0x000f28000c2e1b00 */
[----:B------:R-:W5:Y:S01]  /*0500*/  LDG.E.EL R36, desc[UR4][R36.64] ;  /* 0x0000000424247981 */ /* 0x000f62000c2e1900 */
[C---:B-1----:R-:W-:Y:S01]  /*0510*/  IMAD.SHL.U32 R8, R6.reuse, 0x4, RZ ;  /* 0x0000000406087824 */ /* 0x042fe200078e00ff */
[----:B------:R-:W-:-:S04]  /*0520*/  SHF.L.U64.HI R9, R6, 0x2, R27 ;  /* 0x0000000206097819 */ /* 0x000fc8000001021b */
[----:B------:R-:W-:-:S04]  /*0530*/  IADD3 R38, P0, R8, UR6, RZ ;  /* 0x0000000608267c10 */ /* 0x000fc8000ff1e0ff */
[----:B------:R-:W-:-:S05]  /*0540*/  IADD3.X R39, R9, UR7, RZ, P0, !PT ;  /* 0x0000000709277c10 */ /* 0x000fca00087fe4ff */
[----:B------:R1:W5:Y:S01]  /*0550*/  LDG.E.EL R6, desc[UR4][R38.64] ;  /* 0x0000000426067981 */ /* 0x000362000c2e1900 */
[----:B--2---:R-:W-:-:S06]  /*0560*/  IMAD.WIDE R20, R17, 0x4, R20 ;  /* 0x0000000411147825 */ /* 0x004fcc00078e0214 */
[----:B------:R-:W2:Y:S01]  /*0570*/  LDG.E.EL.64 R20, desc[UR4][R20.64] ;  /* 0x0000000414147981 */ /* 0x000ea2000c2e1b00 */
[----:B-1----:R-:W-:Y:S02]  /*0580*/  IADD3 R38, P0, R8, UR8, RZ ;  /* 0x0000000808267c10 */ /* 0x002fe4000ff1e0ff */
[----:B------:R-:W-:Y:S02]  /*0590*/  IADD3 R8, P1, R8, UR10, RZ ;  /* 0x0000000a08087c10 */ /* 0x000fe4000ff3e0ff */
[----:B------:R-:W-:Y:S02]  /*05a0*/  IADD3.X R39, R9, UR9, RZ, P0, !PT ;  /* 0x0000000909277c10 */ /* 0x000fe400087fe4ff */
[----:B------:R-:W-:Y:S02]  /*05b0*/  IADD3 R16, P0, R16, UR10, RZ ;  /* 0x0000000a10107c10 */ /* 0x000fe4000ff1e0ff */
[----:B------:R-:W-:Y:S01]  /*05c0*/  IADD3.X R9, R9, UR11, RZ, P1, !PT ;  /* 0x0000000b09097c10 */ /* 0x000fe20008ffe4ff */
[----:B------:R-:W3:Y:S01]  /*05d0*/  LDG.E.EL R35, desc[UR4][R38.64] ;  /* 0x0000000426237981 */ /* 0x000ee2000c2e1900 */
[----:B------:R-:W-:-:S03]  /*05e0*/  IADD3.X R17, R4, UR11, RZ, P0, !PT ;  /* 0x0000000b04117c10 */ /* 0x000fc600087fe4ff */
[----:B------:R1:W3:Y:S04]  /*05f0*/  LDG.E.EL R33, desc[UR4][R8.64] ;  /* 0x0000000408217981 */ /* 0x0002e8000c2e1900 */
[----:B------:R4:W3:Y:S01]  /*0600*/  LDG.E.EL R27, desc[UR4][R16.64] ;  /* 0x00000004101b7981 */ /* 0x0008e2000c2e1900 */
[----:B01----:R-:W0:Y:S02]  /*0610*/  LDC.64 R8, c[0x0][0x268] ;  /* 0x00009a00ff087b82 */ /* 0x003e240000000a00 */
[----:B0-----:R-:W-:-:S05]  /*0620*/  IMAD.WIDE R8, R5, 0x4, R8 ;  /* 0x0000000405087825 */ /* 0x001fca00078e0208 */
[----:B------:R0:W3:Y:S01]  /*0630*/  LDG.E.EL R5, desc[UR4][R8.64] ;  /* 0x0000000408057981 */ /* 0x0000e2000c2e1900 */
[----:B----4-:R-:W-:-:S04]  /*0640*/  SHF.R.U32.HI R37, RZ, 0x1e, R23 ;  /* 0x0000001eff257819 */ /* 0x010fc80000011617 */
[----:B------:R-:W-:-:S04]  /*0650*/  LOP3.LUT R37, R37, 0x2, RZ, 0xc0, !PT ;  /* 0x0000000225257812 */ /* 0x000fc800078ec0ff */
[----:B------:R-:W-:-:S05]  /*0660*/  IADD3 R4, P0, R22, R37, RZ ;  /* 0x0000002516047210 */ /* 0x000fca0007f1e0ff */
[----:B------:R-:W-:Y:S02]  /*0670*/  IMAD.X R39, RZ, RZ, R23, P0 ;  /* 0x000000ffff277224 */ /* 0x000fe400000e0617 */
[----:B------:R-:W-:-:S03]  /*0680*/  IMAD.SHL.U32 R23, R4, 0x2, RZ ;  /* 0x0000000204177824 */ /* 0x000fc600078e00ff */
[----:B------:R-:W-:Y:S02]  /*0690*/  SHF.L.U64.HI R4, R4, 0x1, R39 ;  /* 0x0000000104047819 */ /* 0x000fe40000010227 */
[----:B------:R-:W-:-:S05]  /*06a0*/  IADD3 R16, P0, R23, R19, RZ ;  /* 0x0000001317107210 */ /* 0x000fca0007f1e0ff */
[----:B------:R-:W-:Y:S01]  /*06b0*/  IMAD.X R19, R4, 0x1, R12, P0 ;  /* 0x0000000104137824 */ /* 0x000fe200000e060c */
[----:B------:R-:W-:Y:S01]  /*06c0*/  IADD3 R22, P0, R16, R2, RZ ;  /* 0x0000000210167210 */ /* 0x000fe20007f1e0ff */
[----:B-----5:R-:W-:-:S04]  /*06d0*/  FADD R37, -R36, R6 ;  /* 0x0000000624257221 */ /* 0x020fc80000000100 */
[----:B--2---:R-:W-:Y:S01]  /*06e0*/  FFMA R6, R20, R37, R36 ;  /* 0x0000002514067223 */ /* 0x004fe20000000024 */
[----:B---3--:R-:W-:Y:S01]  /*06f0*/  FADD R12, -R27, R33 ;  /* 0x000000211b0c7221 */ /* 0x008fe20000000100 */
[----:B------:R-:W-:-:S03]  /*0700*/  IMAD.SHL.U32 R33, R22, 0x4, RZ ;  /* 0x0000000416217824 */ /* 0x000fc600078e00ff */
[----:B------:R-:W-:Y:S01]  /*0710*/  FFMA R12, R20, R12, R27 ;  /* 0x0000000c140c7223 */ /* 0x000fe2000000001b */
[----:B------:R-:W-:Y:S01]  /*0720*/  IMAD.X R27, R19, 0x1, R3, P0 ;  /* 0x00000001131b7824 */ /* 0x000fe200000e0603 */
[----:B------:R-:W-:-:S04]  /*0730*/  IADD3 R36, P0, R33, UR6, RZ ;  /* 0x0000000621247c10 */ /* 0x000fc8000ff1e0ff */
[----:B------:R-:W-:-:S04]  /*0740*/  SHF.L.U64.HI R22, R22, 0x2, R27 ;  /* 0x0000000216167819 */ /* 0x000fc8000001021b */
[----:B------:R-:W-:Y:S02]  /*0750*/  IADD3.X R37, R22, UR7, RZ, P0, !PT ;  /* 0x0000000716257c10 */ /* 0x000fe400087fe4ff */
[----:B------:R-:W-:Y:S01]  /*0760*/  IADD3 R13, P0, R23, R13, RZ ;  /* 0x0000000d170d7210 */ /* 0x000fe20007f1e0ff */
[----:B------:R-:W-:Y:S02]  /*0770*/  FADD R35, -R31, R35 ;  /* 0x000000231f237221 */ /* 0x000fe40000000100 */
[----:B------:R-:W2:Y:S02]  /*0780*/  LDG.E.EL R36, desc[UR4][R36.64] ;  /* 0x0000000424247981 */ /* 0x000ea4000c2e1900 */
[----:B------:R-:W-:Y:S01]  /*0790*/  IMAD.X R30, R4, 0x1, R30, P0 ;  /* 0x00000001041e7824 */ /* 0x000fe200000e061e */
[----:B------:R-:W-:Y:S01]  /*07a0*/  IADD3 R27, P0, R13, R2, RZ ;  /* 0x000000020d1b7210 */ /* 0x000fe20007f1e0ff */
[----:B------:R-:W-:-:S04]  /*07b0*/  FFMA R17, R20, R35, R31 ;  /* 0x0000002314117223 */ /* 0x000fc8000000001f */
[----:B------:R-:W-:Y:S02]  /*07c0*/  IMAD.X R38, R30, 0x1, R3, P0 ;  /* 0x000000011e267824 */ /* 0x000fe400000e0603 */
[----:B------:R-:W-:-:S03]  /*07d0*/  IMAD.SHL.U32 R31, R27, 0x4, RZ ;  /* 0x000000041b1f7824 */ /* 0x000fc600078e00ff */
[----:B------:R-:W-:Y:S02]  /*07e0*/  SHF.L.U64.HI R27, R27, 0x2, R38 ;  /* 0x000000021b1b7819 */ /* 0x000fe40000010226 */
[----:B0-----:R-:W-:-:S04]  /*07f0*/  IADD3 R8, P0, R31, UR6, RZ ;  /* 0x000000061f087c10 */ /* 0x001fc8000ff1e0ff */
[----:B------:R-:W-:-:S05]  /*0800*/  IADD3.X R9, R27, UR7, RZ, P0, !PT ;  /* 0x000000071b097c10 */ /* 0x000fca00087fe4ff */
[----:B------:R0:W2:Y:S02]  /*0810*/  LDG.E.EL R35, desc[UR4][R8.64] ;  /* 0x0000000408237981 */ /* 0x0000a4000c2e1900 */
[----:B0-----:R-:W-:-:S04]  /*0820*/  IADD3 R8, P1, R33, UR10, RZ ;  /* 0x0000000a21087c10 */ /* 0x001fc8000ff3e0ff */
[----:B------:R-:W-:Y:S01]  /*0830*/  IADD3.X R9, R22, UR11, RZ, P1, !PT ;  /* 0x0000000b16097c10 */ /* 0x000fe20008ffe4ff */
[----:B--2---:R-:W-:-:S04]  /*0840*/  FADD R35, -R36, R35 ;  /* 0x0000002324237221 */ /* 0x004fc80000000100 */
[----:B------:R-:W-:Y:S01]  /*0850*/  FFMA R35, R20, R35, R36 ;  /* 0x0000002314237223 */ /* 0x000fe20000000024 */
[----:B------:R-:W-:-:S04]  /*0860*/  IADD3 R36, P0, R33, UR8, RZ ;  /* 0x0000000821247c10 */ /* 0x000fc8000ff1e0ff */
[----:B------:R-:W-:Y:S02]  /*0870*/  IADD3.X R37, R22, UR9, RZ, P0, !PT ;  /* 0x0000000916257c10 */ /* 0x000fe400087fe4ff */
[----:B------:R0:W2:Y:S04]  /*0880*/  LDG.E.EL R22, desc[UR4][R8.64] ;  /* 0x0000000408167981 */ /* 0x0000a8000c2e1900 */
[----:B------:R1:W3:Y:S01]  /*0890*/  LDG.E.EL R33, desc[UR4][R36.64] ;  /* 0x0000000424217981 */ /* 0x0002e2000c2e1900 */
[----:B0-----:R-:W-:-:S04]  /*08a0*/  IADD3 R8, P1, R31, UR10, RZ ;  /* 0x0000000a1f087c10 */ /* 0x001fc8000ff3e0ff */
[----:B------:R-:W-:Y:S02]  /*08b0*/  IADD3.X R9, R27, UR11, RZ, P1, !PT ;  /* 0x0000000b1b097c10 */ /* 0x000fe40008ffe4ff */
[----:B-1----:R-:W-:-:S03]  /*08c0*/  IADD3 R36, P0, R31, UR8, RZ ;  /* 0x000000081f247c10 */ /* 0x002fc6000ff1e0ff */
[----:B------:R0:W2:Y:S02]  /*08d0*/  LDG.E.EL R31, desc[UR4][R8.64] ;  /* 0x00000004081f7981 */ /* 0x0000a4000c2e1900 */
[----:B0-----:R-:W0:Y:S01]  /*08e0*/  LDC.64 R8, c[0x0][0x228] ;  /* 0x00008a00ff087b82 */ /* 0x001e220000000a00 */
[----:B------:R-:W-:-:S05]  /*08f0*/  IADD3.X R37, R27, UR9, RZ, P0, !PT ;  /* 0x000000091b257c10 */ /* 0x000fca00087fe4ff */
[----:B------:R-:W3:Y:S01]  /*0900*/  LDG.E.EL R27, desc[UR4][R36.64] ;  /* 0x00000004241b7981 */ /* 0x000ee2000c2e1900 */
[----:B0-----:R-:W-:-:S06]  /*0910*/  IMAD.WIDE R8, R18, 0x8, R8 ;  /* 0x0000000812087825 */ /* 0x001fcc00078e0208 */
[----:B------:R-:W4:Y:S01]  /*0920*/  LDG.E.EL.64 R8, desc[UR4][R8.64] ;  /* 0x0000000408087981 */ /* 0x000f22000c2e1b00 */
[----:B------:R-:W-:-:S04]  /*0930*/  FADD R35, -R6, R35 ;  /* 0x0000002306237221 */ /* 0x000fc80000000100 */
[----:B------:R-:W-:Y:S01]  /*0940*/  FFMA R6, R5, R35, R6 ;  /* 0x0000002305067223 */ /* 0x000fe20000000006 */
[----:B---3--:R-:W-:-:S04]  /*0950*/  FADD R27, -R33, R27 ;  /* 0x0000001b211b7221 */ /* 0x008fc80000000100 */
[----:B------:R-:W-:Y:S01]  /*0960*/  FFMA R33, R20, R27, R33 ;  /* 0x0000001b14217223 */ /* 0x000fe20000000021 */
[----:B----4-:R-:W-:-:S04]  /*0970*/  SHF.R.U32.HI R27, RZ, 0x1e, R9 ;  /* 0x0000001eff1b7819 */ /* 0x010fc80000011609 */
[----:B------:R-:W-:-:S04]  /*0980*/  LOP3.LUT R27, R27, 0x2, RZ, 0xc0, !PT ;  /* 0x000000021b1b7812 */ /* 0x000fc800078ec0ff */
[----:B------:R-:W-:-:S05]  /*0990*/  IADD3 R27, P0, R8, R27, RZ ;  /* 0x0000001b081b7210 */ /* 0x000fca0007f1e0ff */
[----:B------:R-:W-:Y:S01]  /*09a0*/  IMAD.X R35, RZ, RZ, R9, P0 ;  /* 0x000000ffff237224 */ /* 0x000fe200000e0609 */
[----:B------:R-:W-:-:S04]  /*09b0*/  LEA R7, P0, R27, R7, 0x2 ;  /* 0x000000071b077211 */ /* 0x000fc800078010ff */
[----:B------:R-:W-:Y:S02]  /*09c0*/  LEA.HI.X R8, R27, R26, R35, 0x2, P0 ;  /* 0x0000001a1b087211 */ /* 0x000fe400000f1423 */
[----:B------:R-:W-:Y:S02]  /*09d0*/  IADD3 R24, P0, R7, R24, RZ ;  /* 0x0000001807187210 */ /* 0x000fe40007f1e0ff */
[----:B------:R-:W-:-:S03]  /*09e0*/  IADD3 R35, P1, R7, R32, RZ ;  /* 0x0000002007237210 */ /* 0x000fc60007f3e0ff */
[C---:B------:R-:W-:Y:S02]  /*09f0*/  IMAD.X R27, R8.reuse, 0x1, R25, P0 ;  /* 0x00000001081b7824 */ /* 0x040fe400000e0619 */
[----:B------:R-:W-:Y:S02]  /*0a00*/  IMAD.X R32, R8, 0x1, R34, P1 ;  /* 0x0000000108207824 */ /* 0x000fe400008e0622 */
[C---:B------:R-:W-:Y:S01]  /*0a10*/  IMAD.SHL.U32 R26, R24.reuse, 0x4, RZ ;  /* 0x00000004181a7824 */ /* 0x040fe200078e00ff */
[----:B------:R-:W-:Y:S02]  /*0a20*/  SHF.L.U64.HI R27, R24, 0x2, R27 ;  /* 0x00000002181b7819 */ /* 0x000fe4000001021b */
[C---:B------:R-:W-:Y:S01]  /*0a30*/  SHF.L.U64.HI R32, R35.reuse, 0x2, R32 ;  /* 0x0000000223207819 */ /* 0x040fe20000010220 */
[----:B------:R-:W-:Y:S01]  /*0a40*/  IMAD.SHL.U32 R35, R35, 0x4, RZ ;  /* 0x0000000423237824 */ /* 0x000fe200078e00ff */
[----:B------:R-:W-:-:S04]  /*0a50*/  IADD3 R24, P0, R26, UR6, RZ ;  /* 0x000000061a187c10 */ /* 0x000fc8000ff1e0ff */
[----:B------:R-:W-:Y:S02]  /*0a60*/  IADD3.X R25, R27, UR7, RZ, P0, !PT ;  /* 0x000000071b197c10 */ /* 0x000fe400087fe4ff */
[----:B------:R-:W-:-:S03]  /*0a70*/  IADD3 R36, P0, R35, UR6, RZ ;  /* 0x0000000623247c10 */ /* 0x000fc6000ff1e0ff */
[----:B------:R-:W3:Y:S01]  /*0a80*/  LDG.E.EL R24, desc[UR4][R24.64] ;  /* 0x0000000418187981 */ /* 0x000ee2000c2e1900 */
[----:B------:R-:W-:-:S05]  /*0a90*/  IADD3.X R37, R32, UR7, RZ, P0, !PT ;  /* 0x0000000720257c10 */ /* 0x000fca00087fe4ff */
[----:B------:R0:W3:Y:S01]  /*0aa0*/  LDG.E.EL R25, desc[UR4][R36.64] ;  /* 0x0000000424197981 */ /* 0x0000e2000c2e1900 */
[----:B--2---:R-:W-:-:S04]  /*0ab0*/  FADD R31, -R22, R31 ;  /* 0x0000001f161f7221 */ /* 0x004fc80000000100 */
[----:B------:R-:W-:Y:S01]  /*0ac0*/  FFMA R31, R20, R31, R22 ;  /* 0x0000001f141f7223 */ /* 0x000fe20000000016 */
[----:B------:R-:W-:-:S04]  /*0ad0*/  FADD R22, -R17, R33 ;  /* 0x0000002111167221 */ /* 0x000fc80000000100 */
[----:B------:R-:W-:Y:S01]  /*0ae0*/  FFMA R9, R5, R22, R17 ;  /* 0x0000001605097223 */ /* 0x000fe20000000011 */
[----:B------:R-:W-:Y:S02]  /*0af0*/  IADD3 R22, P0, R7, R16, RZ ;  /* 0x0000001007167210 */ /* 0x000fe40007f1e0ff */
[----:B------:R-:W1:Y:S01]  /*0b00*/  LDC.64 R16, c[0x0][0x270] ;  /* 0x00009c00ff107b82 */ /* 0x000e620000000a00 */
[----:B------:R-:W-:Y:S01]  /*0b10*/  FADD R31, -R12, R31 ;  /* 0x0000001f0c1f7221 */ /* 0x000fe20000000100 */
[----:B------:R-:W-:-:S03]  /*0b20*/  IADD3 R13, P1, R13, R7, RZ ;  /* 0x000000070d0d7210 */ /* 0x000fc60007f3e0ff */
[----:B------:R-:W-:Y:S01]  /*0b30*/  FFMA R12, R5, R31, R12 ;  /* 0x0000001f050c7223 */ /* 0x000fe2000000000c */
[----:B------:R-:W-:Y:S02]  /*0b40*/  IMAD.X R31, R8, 0x1, R19, P0 ;  /* 0x00000001081f7824 */ /* 0x000fe400000e0613 */
[----:B------:R-:W-:Y:S02]  /*0b50*/  IMAD.SHL.U32 R19, R22, 0x4, RZ ;  /* 0x0000000416137824 */ /* 0x000fe400078e00ff */
[----:B------:R-:W-:Y:S01]  /*0b60*/  IMAD.X R34, R30, 0x1, R8, P1 ;  /* 0x000000011e227824 */ /* 0x000fe200008e0608 */
[----:B------:R-:W-:Y:S02]  /*0b70*/  SHF.L.U64.HI R22, R22, 0x2, R31 ;  /* 0x0000000216167819 */ /* 0x000fe4000001021f */
[----:B0-----:R-:W-:Y:S02]  /*0b80*/  IADD3 R36, P0, R19, UR6, RZ ;  /* 0x0000000613247c10 */ /* 0x001fe4000ff1e0ff */
[C---:B------:R-:W-:Y:S01]  /*0b90*/  SHF.L.U64.HI R33, R13.reuse, 0x2, R34 ;  /* 0x000000020d217819 */ /* 0x040fe20000010222 */
[----:B------:R-:W-:Y:S01]  /*0ba0*/  IMAD.SHL.U32 R34, R13, 0x4, RZ ;  /* 0x000000040d227824 */ /* 0x000fe200078e00ff */
[----:B------:R-:W-:-:S05]  /*0bb0*/  IADD3.X R37, R22, UR7, RZ, P0, !PT ;  /* 0x0000000716257c10 */ /* 0x000fca00087fe4ff */
[----:B------:R0:W2:Y:S01]  /*0bc0*/  LDG.E.EL R30, desc[UR4][R36.64] ;  /* 0x00000004241e7981 */ /* 0x0000a2000c2e1900 */
[----:B-1----:R-:W-:-:S05]  /*0bd0*/  IMAD.WIDE R16, R18, 0x4, R16 ;  /* 0x0000000412107825 */ /* 0x002fca00078e0210 */
[----:B------:R1:W4:Y:S01]  /*0be0*/  LDG.E.EL R13, desc[UR4][R16.64] ;  /* 0x00000004100d7981 */ /* 0x000322000c2e1900 */
[----:B0-----:R-:W-:-:S04]  /*0bf0*/  IADD3 R36, P0, R34, UR6, RZ ;  /* 0x0000000622247c10 */ /* 0x001fc8000ff1e0ff */
[----:B------:R-:W-:Y:S02]  /*0c00*/  IADD3.X R37, R33, UR7, RZ, P0, !PT ;  /* 0x0000000721257c10 */ /* 0x000fe400087fe4ff */
[----:B-1----:R-:W-:-:S03]  /*0c10*/  IADD3 R16, P0, R26, UR8, RZ ;  /* 0x000000081a107c10 */ /* 0x002fc6000ff1e0ff */
[----:B------:R-:W2:Y:S01]  /*0c20*/  LDG.E.EL R18, desc[UR4][R36.64] ;  /* 0x0000000424127981 */ /* 0x000ea2000c2e1900 */
[----:B------:R-:W-:-:S05]  /*0c30*/  IADD3.X R17, R27, UR9, RZ, P0, !PT ;  /* 0x000000091b117c10 */ /* 0x000fca00087fe4ff */
[----:B------:R0:W5:Y:S01]  /*0c40*/  LDG.E.EL R31, desc[UR4][R16.64] ;  /* 0x00000004101f7981 */ /* 0x000162000c2e1900 */
[----:B---3--:R-:W-:-:S04]  /*0c50*/  FADD R25, -R24, R25 ;  /* 0x0000001918197221 */ /* 0x008fc80000000100 */
[----:B0-----:R-:W-:Y:S01]  /*0c60*/  FFMA R16, R20, R25, R24 ;  /* 0x0000001914107223 */ /* 0x001fe20000000018 */
[----:B------:R-:W-:-:S04]  /*0c70*/  IADD3 R24, P0, R35, UR8, RZ ;  /* 0x0000000823187c10 */ /* 0x000fc8000ff1e0ff */
[----:B------:R-:W-:-:S05]  /*0c80*/  IADD3.X R25, R32, UR9, RZ, P0, !PT ;  /* 0x0000000920197c10 */ /* 0x000fca00087fe4ff */
[----:B------:R0:W5:Y:S02]  /*0c90*/  LDG.E.EL R38, desc[UR4][R24.64] ;  /* 0x0000000418267981 */ /* 0x000164000c2e1900 */
[----:B0-----:R-:W-:-:S04]  /*0ca0*/  IADD3 R24, P0, R19, UR8, RZ ;  /* 0x0000000813187c10 */ /* 0x001fc8000ff1e0ff */
[----:B------:R-:W-:Y:S01]  /*0cb0*/  IADD3.X R25, R22, UR9, RZ, P0, !PT ;  /* 0x0000000916197c10 */ /* 0x000fe200087fe4ff */
[----:B--2---:R-:W-:-:S04]  /*0cc0*/  FADD R39, -R30, R18 ;  /* 0x000000121e277221 */ /* 0x004fc80000000100 */
[----:B------:R-:W-:Y:S02]  /*0cd0*/  FFMA R17, R20, R39, R30 ;  /* 0x0000002714117223 */ /* 0x000fe4000000001e */
[----:B------:R0:W2:Y:S02]  /*0ce0*/  LDG.E.EL R30, desc[UR4][R24.64] ;  /* 0x00000004181e7981 */ /* 0x0000a4000c2e1900 */
[----:B0-----:R-:W-:-:S04]  /*0cf0*/  IADD3 R24, P0, R34, UR8, RZ ;  /* 0x0000000822187c10 */ /* 0x001fc8000ff1e0ff */
[----:B------:R-:W-:Y:S02]  /*0d00*/  IADD3.X R25, R33, UR9, RZ, P0, !PT ;  /* 0x0000000921197c10 */ /* 0x000fe400087fe4ff */
[----:B------:R-:W-:-:S04]  /*0d10*/  IADD3 R26, P0, R26, UR10, RZ ;  /* 0x0000000a1a1a7c10 */ /* 0x000fc8000ff1e0ff */
[----:B------:R-:W-:Y:S01]  /*0d20*/  IADD3.X R27, R27, UR11, RZ, P0, !PT ;  /* 0x0000000b1b1b7c10 */ /* 0x000fe200087fe4ff */
[----:B-----5:R-:W-:-:S04]  /*0d30*/  FADD R18, -R31, R38 ;  /* 0x000000261f127221 */ /* 0x020fc80000000100 */
[----:B------:R-:W-:Y:S02]  /*0d40*/  FFMA R18, R20, R18, R31 ;  /* 0x0000001214127223 */ /* 0x000fe4000000001f */
[----:B------:R0:W2:Y:S02]  /*0d50*/  LDG.E.EL R31, desc[UR4][R24.64] ;  /* 0x00000004181f7981 */ /* 0x0000a4000c2e1900 */
[----:B0-----:R-:W-:-:S04]  /*0d60*/  IADD3 R24, P1, R35, UR10, RZ ;  /* 0x0000000a23187c10 */ /* 0x001fc8000ff3e0ff */
[----:B------:R-:W-:Y:S02]  /*0d70*/  IADD3.X R25, R32, UR11, RZ, P1, !PT ;  /* 0x0000000b20197c10 */ /* 0x000fe40008ffe4ff */
[----:B------:R0:W3:Y:S01]  /*0d80*/  LDG.E.EL R32, desc[UR4][R26.64] ;  /* 0x000000041a207981 */ /* 0x0000e2000c2e1900 */
[----:B------:R-:W-:-:S03]  /*0d90*/  IADD3 R34, P1, R34, UR10, RZ ;  /* 0x0000000a22227c10 */ /* 0x000fc6000ff3e0ff */
[----:B------:R-:W3:Y:S01]  /*0da0*/  LDG.E.EL R24, desc[UR4][R24.64] ;  /* 0x0000000418187981 */ /* 0x000ee2000c2e1900 */
[----:B0-----:R-:W-:Y:S02]  /*0db0*/  IADD3 R26, P0, R19, UR10, RZ ;  /* 0x0000000a131a7c10 */ /* 0x001fe4000ff1e0ff */
[----:B------:R-:W-:Y:S02]  /*0dc0*/  IADD3.X R35, R33, UR11, RZ, P1, !PT ;  /* 0x0000000b21237c10 */ /* 0x000fe40008ffe4ff */
[----:B------:R-:W-:-:S06]  /*0dd0*/  IADD3.X R27, R22, UR11, RZ, P0, !PT ;  /* 0x0000000b161b7c10 */ /* 0x000fcc00087fe4ff */
[----:B------:R-:W5:Y:S04]  /*0de0*/  LDG.E.EL R27, desc[UR4][R26.64] ;  /* 0x000000041a1b7981 */ /* 0x000f68000c2e1900 */
[----:B------:R0:W5:Y:S01]  /*0df0*/  LDG.E.EL R26, desc[UR4][R34.64] ;  /* 0x00000004221a7981 */ /* 0x000162000c2e1900 */
[----:B------:R-:W-:-:S04]  /*0e00*/  SHF.R.U32.HI R19, RZ, 0x1e, R15 ;  /* 0x0000001eff137819 */ /* 0x000fc8000001160f */
[----:B------:R-:W-:-:S04]  /*0e10*/  LOP3.LUT R19, R19, 0x2, RZ, 0xc0, !PT ;  /* 0x0000000213137812 */ /* 0x000fc800078ec0ff */
[----:B------:R-:W-:-:S05]  /*0e20*/  IADD3 R22, P0, R14, R19, RZ ;  /* 0x000000130e167210 */ /* 0x000fca0007f1e0ff */
[----:B------:R-:W-:Y:S01]  /*0e30*/  IMAD.X R14, RZ, RZ, R15, P0 ;  /* 0x000000ffff0e7224 */ /* 0x000fe200000e060f */
[----:B------:R-:W-:-:S05]  /*0e40*/  IADD3 R15, P0, R29, R22, RZ ;  /* 0x000000161d0f7210 */ /* 0x000fca0007f1e0ff */
[----:B------:R-:W-:Y:S01]  /*0e50*/  IMAD.X R19, R28, 0x1, R14, P0 ;  /* 0x000000011c137824 */ /* 0x000fe200000e060e */
[----:B------:R-:W-:-:S05]  /*0e60*/  IADD3 R36, P0, R2, R15, RZ ;  /* 0x0000000f02247210 */ /* 0x000fca0007f1e0ff */
[----:B------:R-:W-:Y:S01]  /*0e70*/  IMAD.SHL.U32 R33, R36, 0x4, RZ ;  /* 0x0000000424217824 */ /* 0x000fe200078e00ff */
[----:B------:R-:W-:-:S04]  /*0e80*/  SHF.R.U32.HI R37, RZ, 0x1e, R11 ;  /* 0x0000001eff257819 */ /* 0x000fc8000001160b */
[----:B------:R-:W-:Y:S01]  /*0e90*/  LOP3.LUT R37, R37, 0x2, RZ, 0xc0, !PT ;  /* 0x0000000225257812 */ /* 0x000fe200078ec0ff */
[----:B------:R-:W-:-:S04]  /*0ea0*/  FADD R17, -R16, R17 ;  /* 0x0000001110117221 */ /* 0x000fc80000000100 */
[----:B------:R-:W-:Y:S01]  /*0eb0*/  FFMA R16, R5, R17, R16 ;  /* 0x0000001105107223 */ /* 0x000fe20000000010 */
[----:B--2---:R-:W-:Y:S01]  /*0ec0*/  FADD R31, -R30, R31 ;  /* 0x0000001f1e1f7221 */ /* 0x004fe20000000100 */
[----:B---3--:R-:W-:-:S03]  /*0ed0*/  FADD R25, -R32, R24 ;  /* 0x0000001820197221 */ /* 0x008fc60000000100 */
[C---:B------:R-:W-:Y:S01]  /*0ee0*/  FFMA R24, R20.reuse, R31, R30 ;  /* 0x0000001f14187223 */ /* 0x040fe2000000001e */
[----:B------:R-:W-:Y:S01]  /*0ef0*/  IMAD.X R31, R3, 0x1, R19, P0 ;  /* 0x00000001031f7824 */ /* 0x000fe200000e0613 */
[----:B------:R-:W-:Y:S01]  /*0f00*/  IADD3 R30, P0, R33, UR6, RZ ;  /* 0x00000006211e7c10 */ /* 0x000fe2000ff1e0ff */
[----:B------:R-:W-:-:S03]  /*0f10*/  FFMA R25, R20, R25, R32 ;  /* 0x0000001914197223 */ /* 0x000fc60000000020 */
[----:B------:R-:W-:-:S04]  /*0f20*/  SHF.L.U64.HI R32, R36, 0x2, R31 ;  /* 0x0000000224207819 */ /* 0x000fc8000001021f */
[----:B------:R-:W-:Y:S02]  /*0f30*/  IADD3.X R31, R32, UR7, RZ, P0, !PT ;  /* 0x00000007201f7c10 */ /* 0x000fe400087fe4ff */
[----:B0-----:R-:W-:-:S04]  /*0f40*/  IADD3 R34, P0, R33, UR8, RZ ;  /* 0x0000000821227c10 */ /* 0x001fc8000ff1e0ff */
[----:B------:R-:W-:Y:S01]  /*0f50*/  IADD3.X R35, R32, UR9, RZ, P0, !PT ;  /* 0x0000000920237c10 */ /* 0x000fe200087fe4ff */
[----:B-----5:R-:W-:-:S04]  /*0f60*/  FADD R26, -R27, R26 ;  /* 0x0000001a1b1a7221 */ /* 0x020fc80000000100 */
[----:B------:R-:W-:Y:S02]  /*0f70*/  FFMA R27, R20, R26, R27 ;  /* 0x0000001a141b7223 */ /* 0x000fe4000000001b */
[----:B------:R0:W2:Y:S04]  /*0f80*/  LDG.E.EL R20, desc[UR4][R30.64] ;  /* 0x000000041e147981 */ /* 0x0000a8000c2e1900 */
[----:B------:R1:W3:Y:S01]  /*0f90*/  LDG.E.EL R26, desc[UR4][R34.64] ;  /* 0x00000004221a7981 */ /* 0x0002e2000c2e1900 */
[----:B0-----:R-:W-:-:S05]  /*0fa0*/  IADD3 R31, P0, R10, R37, RZ ;  /* 0x000000250a1f7210 */ /* 0x001fca0007f1e0ff */
[----:B------:R-:W-:Y:S01]  /*0fb0*/  IMAD.X R30, RZ, RZ, R11, P0 ;  /* 0x000000ffff1e7224 */ /* 0x000fe200000e060b */
[----:B------:R-:W-:Y:S02]  /*0fc0*/  IADD3 R29, P0, R29, R31, RZ ;  /* 0x0000001f1d1d7210 */ /* 0x000fe40007f1e0ff */
[----:B------:R-:W-:-:S03]  /*0fd0*/  IADD3 R10, P1, R33, UR10, RZ ;  /* 0x0000000a210a7c10 */ /* 0x000fc6000ff3e0ff */
[----:B------:R-:W-:Y:S01]  /*0fe0*/  IMAD.X R28, R28, 0x1, R30, P0 ;  /* 0x000000011c1c7824 */ /* 0x000fe200000e061e */
[----:B------:R-:W-:Y:S02]  /*0ff0*/  IADD3 R33, P0, R29, R2, RZ ;  /* 0x000000021d217210 */ /* 0x000fe40007f1e0ff */
[----:B------:R-:W-:-:S03]  /*1000*/  IADD3.X R11, R32, UR11, RZ, P1, !PT ;  /* 0x0000000b200b7c10 */ /* 0x000fc60008ffe4ff */
[----:B------:R-:W-:Y:S02]  /*1010*/  IMAD.X R36, R28, 0x1, R3, P0 ;  /* 0x000000011c247824 */ /* 0x000fe400000e0603 */
[C---:B-1----:R-:W-:Y:S01]  /*1020*/  IMAD.SHL.U32 R35, R33.reuse, 0x4, RZ ;  /* 0x0000000421237824 */ /* 0x042fe200078e00ff */
[----:B------:R0:W5:Y:S02]  /*1030*/  LDG.E.EL R32, desc[UR4][R10.64] ;  /* 0x000000040a207981 */ /* 0x000164000c2e1900 */
[----:B------:R-:W-:Y:S02]  /*1040*/  SHF.L.U64.HI R33, R33, 0x2, R36 ;  /* 0x0000000221217819 */ /* 0x000fe40000010224 */
[----:B0-----:R-:W-:-:S04]  /*1050*/  IADD3 R10, P0, R35, UR6, RZ ;  /* 0x00000006230a7c10 */ /* 0x001fc8000ff1e0ff */
[----:B------:R-:W-:-:S05]  /*1060*/  IADD3.X R11, R33, UR7, RZ, P0, !PT ;  /* 0x00000007210b7c10 */ /* 0x000fca00087fe4ff */
[----:B------:R0:W2:Y:S01]  /*1070*/  LDG.E.EL R34, desc[UR4][R10.64] ;  /* 0x000000040a227981 */ /* 0x0000a2000c2e1900 */
[----:B------:R-:W-:Y:S02]  /*1080*/  IADD3 R36, P0, R23, R22, RZ ;  /* 0x0000001617247210 */ /* 0x000fe40007f1e0ff */
[----:B------:R-:W-:Y:S02]  /*1090*/  IADD3 R22, P3, R35, UR10, RZ ;  /* 0x0000000a23167c10 */ /* 0x000fe4000ff7e0ff */
[----:B0-----:R-:W-:-:S04]  /*10a0*/  IADD3 R10, P2, R35, UR8, RZ ;  /* 0x00000008230a7c10 */ /* 0x001fc8000ff5e0ff */
[----:B------:R-:W-:Y:S02]  /*10b0*/  IADD3.X R11, R33, UR9, RZ, P2, !PT ;  /* 0x00000009210b7c10 */ /* 0x000fe400097fe4ff */
[----:B------:R-:W-:Y:S02]  /*10c0*/  IADD3 R31, P1, R23, R31, RZ ;  /* 0x0000001f171f7210 */ /* 0x000fe40007f3e0ff */
[----:B------:R-:W-:Y:S02]  /*10d0*/  IADD3.X R23, R33, UR11, RZ, P3, !PT ;  /* 0x0000000b21177c10 */ /* 0x000fe40009ffe4ff */
[----:B------:R0:W3:Y:S01]  /*10e0*/  LDG.E.EL R33, desc[UR4][R10.64] ;  /* 0x000000040a217981 */ /* 0x0000e2000c2e1900 */
[C---:B------:R-:W-:Y:S01]  /*10f0*/  IMAD.X R14, R4.reuse, 0x1, R14, P0 ;  /* 0x00000001040e7824 */ /* 0x040fe200000e060e */
[----:B------:R-:W-:Y:S01]  /*1100*/  IADD3 R15, P3, R7, R15, RZ ;  /* 0x0000000f070f7210 */ /* 0x000fe20007f7e0ff */
[----:B------:R-:W-:Y:S01]  /*1110*/  IMAD.X R4, R4, 0x1, R30, P1 ;  /* 0x0000000104047824 */ /* 0x000fe200008e061e */
[----:B------:R-:W-:Y:S01]  /*1120*/  IADD3 R29, P2, R7, R29, RZ ;  /* 0x0000001d071d7210 */ /* 0x000fe20007f5e0ff */
[----:B------:R1:W5:Y:S01]  /*1130*/  LDG.E.EL R22, desc[UR4][R22.64] ;  /* 0x0000000416167981 */ /* 0x000362000c2e1900 */
[----:B0-----:R-:W-:-:S02]  /*1140*/  IADD3 R10, P5, R36, R2, RZ ;  /* 0x00000002240a7210 */ /* 0x001fc40007fbe0ff */
[----:B------:R-:W-:Y:S02]  /*1150*/  IADD3 R36, P1, R36, R7, RZ ;  /* 0x0000000724247210 */ /* 0x000fe40007f3e0ff */
[----:B------:R-:W-:Y:S02]  /*1160*/  IADD3 R2, P4, R31, R2, RZ ;  /* 0x000000021f027210 */ /* 0x000fe40007f9e0ff */
[----:B------:R-:W-:Y:S01]  /*1170*/  IADD3 R7, P0, R31, R7, RZ ;  /* 0x000000071f077210 */ /* 0x000fe20007f1e0ff */
[----:B------:R-:W-:Y:S02]  /*1180*/  IMAD.X R31, R14, 0x1, R3, P5 ;  /* 0x000000010e1f7824 */ /* 0x000fe400028e0603 */
[----:B-1----:R-:W-:-:S03]  /*1190*/  IMAD.SHL.U32 R23, R10, 0x4, RZ ;  /* 0x000000040a177824 */ /* 0x002fc600078e00ff */
[----:B------:R-:W-:Y:S02]  /*11a0*/  SHF.L.U64.HI R30, R10, 0x2, R31 ;  /* 0x000000020a1e7819 */ /* 0x000fe4000001021f */
[----:B------:R-:W-:Y:S01]  /*11b0*/  IADD3 R10, P5, R23, UR6, RZ ;  /* 0x00000006170a7c10 */ /* 0x000fe2000ffbe0ff */
[----:B------:R-:W-:-:S03]  /*11c0*/  IMAD.X R3, R4, 0x1, R3, P4 ;  /* 0x0000000104037824 */ /* 0x000fc600020e0603 */
[----:B------:R-:W-:Y:S01]  /*11d0*/  IADD3.X R11, R30, UR7, RZ, P5, !PT ;  /* 0x000000071e0b7c10 */ /* 0x000fe2000affe4ff */
[----:B------:R-:W-:Y:S02]  /*11e0*/  IMAD.SHL.U32 R31, R2, 0x4, RZ ;  /* 0x00000004021f7824 */ /* 0x000fe400078e00ff */
[----:B------:R-:W-:Y:S02]  /*11f0*/  IMAD.X R19, R8, 0x1, R19, P3 ;  /* 0x0000000108137824 */ /* 0x000fe400018e0613 */
[----:B------:R0:W4:Y:S01]  /*1200*/  LDG.E.EL R10, desc[UR4][R10.64] ;  /* 0x000000040a0a7981 */ /* 0x000122000c2e1900 */
[----:B------:R-:W-:Y:S02]  /*1210*/  IMAD.X R4, R4, 0x1, R8, P0 ;  /* 0x0000000104047824 */ /* 0x000fe400000e0608 */
[C---:B------:R-:W-:Y:S01]  /*1220*/  SHF.L.U64.HI R19, R15.reuse, 0x2, R19 ;  /* 0x000000020f137819 */ /* 0x040fe20000010213 */
[----:B------:R-:W-:Y:S01]  /*1230*/  IMAD.SHL.U32 R15, R15, 0x4, RZ ;  /* 0x000000040f0f7824 */ /* 0x000fe200078e00ff */
[----:B0-----:R-:W-:-:S02]  /*1240*/  SHF.L.U64.HI R11, R2, 0x2, R3 ;  /* 0x00000002020b7819 */ /* 0x001fc40000010203 */
[----:B------:R-:W-:-:S04]  /*1250*/  IADD3 R2, P0, R31, UR6, RZ ;  /* 0x000000061f027c10 */ /* 0x000fc8000ff1e0ff */
[----:B------:R-:W-:Y:S01]  /*1260*/  IADD3.X R3, R11, UR7, RZ, P0, !PT ;  /* 0x000000070b037c10 */ /* 0x000fe200087fe4ff */
[----:B------:R-:W-:Y:S02]  /*1270*/  IMAD.X R28, R8, 0x1, R28, P2 ;  /* 0x00000001081c7824 */ /* 0x000fe400010e061c */
[----:B------:R-:W-:Y:S02]  /*1280*/  IMAD.X R14, R14, 0x1, R8, P1 ;  /* 0x000000010e0e7824 */ /* 0x000fe400008e0608 */
[----:B------:R0:W4:Y:S01]  /*1290*/  LDG.E.EL R8, desc[UR4][R2.64] ;  /* 0x0000000402087981 */ /* 0x000122000c2e1900 */
[C---:B------:R-:W-:Y:S01]  /*12a0*/  SHF.L.U64.HI R28, R29.reuse, 0x2, R28 ;  /* 0x000000021d1c7819 */ /* 0x040fe2000001021c */
[----:B------:R-:W-:Y:S01]  /*12b0*/  IMAD.SHL.U32 R29, R29, 0x4, RZ ;  /* 0x000000041d1d7824 */ /* 0x000fe200078e00ff */
[----:B0-----:R-:W-:-:S04]  /*12c0*/  IADD3 R2, P0, R15, UR6, RZ ;  /* 0x000000060f027c10 */ /* 0x001fc8000ff1e0ff */
[----:B------:R-:W-:Y:S01]  /*12d0*/  IADD3.X R3, R19, UR7, RZ, P0, !PT ;  /* 0x0000000713037c10 */ /* 0x000fe200087fe4ff */
[----:B------:R-:W-:-:S04]  /*12e0*/  FADD R24, -R18, R24 ;  /* 0x0000001812187221 */ /* 0x000fc80000000100 */
[----:B------:R0:W4:Y:S01]  /*12f0*/  LDG.E.EL R17, desc[UR4][R2.64] ;  /* 0x0000000402117981 */ /* 0x000122000c2e1900 */
[----:B------:R-:W-:Y:S01]  /*1300*/  FFMA R18, R5, R24, R18 ;  /* 0x0000001805127223 */ /* 0x000fe20000000012 */
[----:B0-----:R-:W-:-:S04]  /*1310*/  IADD3 R2, P0, R29, UR6, RZ ;  /* 0x000000061d027c10 */ /* 0x001fc8000ff1e0ff */
[----:B------:R-:W-:-:S05]  /*1320*/  IADD3.X R3, R28, UR7, RZ, P0, !PT ;  /* 0x000000071c037c10 */ /* 0x000fca00087fe4ff */
[----:B------:R0:W4:Y:S01]  /*1330*/  LDG.E.EL R24, desc[UR4][R2.64] ;  /* 0x0000000402187981 */ /* 0x000122000c2e1900 */
[C---:B------:R-:W-:Y:S01]  /*1340*/  SHF.L.U64.HI R14, R36.reuse, 0x2, R14 ;  /* 0x00000002240e7819 */ /* 0x040fe2000001020e */
[----:B------:R-:W-:Y:S01]  /*1350*/  IMAD.SHL.U32 R36, R36, 0x4, RZ ;  /* 0x0000000424247824 */ /* 0x000fe200078e00ff */
[C---:B------:R-:W-:Y:S01]  /*1360*/  SHF.L.U64.HI R4, R7.reuse, 0x2, R4 ;  /* 0x0000000207047819 */ /* 0x040fe20000010204 */
[----:B------:R-:W-:-:S03]  /*1370*/  IMAD.SHL.U32 R7, R7, 0x4, RZ ;  /* 0x0000000407077824 */ /* 0x000fc600078e00ff */
[----:B0-----:R-:W-:-:S04]  /*1380*/  IADD3 R2, P0, R36, UR6, RZ ;  /* 0x0000000624027c10 */ /* 0x001fc8000ff1e0ff */
[----:B------:R-:W-:Y:S01]  /*1390*/  IADD3.X R3, R14, UR7, RZ, P0, !PT ;  /* 0x000000070e037c10 */ /* 0x000fe200087fe4ff */
[----:B------:R-:W-:-:S04]  /*13a0*/  FADD R38, -R25, R27 ;  /* 0x0000001b19267221 */ /* 0x000fc80000000100 */
[----:B------:R0:W4:Y:S02]  /*13b0*/  LDG.E.EL R27, desc[UR4][R2.64] ;  /* 0x00000004021b7981 */ /* 0x000124000c2e1900 */
[----:B0-----:R-:W-:-:S04]  /*13c0*/  IADD3 R2, P0, R7, UR6, RZ ;  /* 0x0000000607027c10 */ /* 0x001fc8000ff1e0ff */
[----:B------:R-:W-:Y:S01]  /*13d0*/  IADD3.X R3, R4, UR7, RZ, P0, !PT ;  /* 0x0000000704037c10 */ /* 0x000fe200087fe4ff */
[----:B------:R-:W-:Y:S01]  /*13e0*/  FFMA R25, R5, R38, R25 ;  /* 0x0000002605197223 */ /* 0x000fe20000000019 */
[----:B--2---:R-:W-:-:S04]  /*13f0*/  FADD R34, -R20, R34 ;  /* 0x0000002214227221 */ /* 0x004fc80000000100 */
[----:B------:R-:W-:Y:S02]  /*1400*/  FFMA R20, R21, R34, R20 ;  /* 0x0000002215147223 */ /* 0x000fe40000000014 */
[----:B------:R0:W2:Y:S02]  /*1410*/  LDG.E.EL R34, desc[UR4][R2.64] ;  /* 0x0000000402227981 */ /* 0x0000a4000c2e1900 */
[----:B0-----:R-:W-:Y:S01]  /*1420*/  IADD3 R2, P0, R23, UR8, RZ ;  /* 0x0000000817027c10 */ /* 0x001fe2000ff1e0ff */
[----:B---3--:R-:W-:-:S03]  /*1430*/  FADD R33, -R26, R33 ;  /* 0x000000211a217221 */ /* 0x008fc60000000100 */
[----:B------:R-:W-:Y:S01]  /*1440*/  IADD3.X R3, R30, UR9, RZ, P0, !PT ;  /* 0x000000091e037c10 */ /* 0x000fe200087fe4ff */
[----:B------:R-:W-:Y:S01]  /*1450*/  FFMA R26, R21, R33, R26 ;  /* 0x00000021151a7223 */ /* 0x000fe2000000001a */
[----:B-----5:R-:W-:-:S03]  /*1460*/  FADD R22, -R32, R22 ;  /* 0x0000001620167221 */ /* 0x020fc60000000100 */
[----:B------:R0:W3:Y:S01]  /*1470*/  LDG.E.EL R33, desc[UR4][R2.64] ;  /* 0x0000000402217981 */ /* 0x0000e2000c2e1900 */
[----:B------:R-:W-:Y:S01]  /*1480*/  FFMA R32, R21, R22, R32 ;  /* 0x0000001615207223 */ /* 0x000fe20000000020 */
[----:B0-----:R-:W-:-:S04]  /*1490*/  IADD3 R2, P0, R31, UR8, RZ ;  /* 0x000000081f027c10 */ /* 0x001fc8000ff1e0ff */
[----:B------:R-:W-:Y:S02]  /*14a0*/  IADD3.X R3, R11, UR9, RZ, P0, !PT ;  /* 0x000000090b037c10 */ /* 0x000fe400087fe4ff */
[----:B------:R-:W-:-:S03]  /*14b0*/  IADD3 R22, P0, R23, UR10, RZ ;  /* 0x0000000a17167c10 */ /* 0x000fc6000ff1e0ff */
[----:B------:R0:W3:Y:S01]  /*14c0*/  LDG.E.EL R35, desc[UR4][R2.64] ;  /* 0x0000000402237981 */ /* 0x0000e2000c2e1900 */
[----:B------:R-:W-:-:S05]  /*14d0*/  IADD3.X R23, R30, UR11, RZ, P0, !PT ;  /* 0x0000000b1e177c10 */ /* 0x000fca00087fe4ff */
[----:B------:R-:W5:Y:S01]  /*14e0*/  LDG.E.EL R22, desc[UR4][R22.64] ;  /* 0x0000000416167981 */ /* 0x000f62000c2e1900 */
[----:B0-----:R-:W-:-:S04]  /*14f0*/  IADD3 R2, P0, R15, UR8, RZ ;  /* 0x000000080f027c10 */ /* 0x001fc8000ff1e0ff */
[----:B------:R-:W-:Y:S01]  /*1500*/  IADD3.X R3, R19, UR9, RZ, P0, !PT ;  /* 0x0000000913037c10 */ /* 0x000fe200087fe4ff */
[----:B----4-:R-:W-:-:S04]  /*1510*/  FADD R8, -R10, R8 ;  /* 0x000000080a087221 */ /* 0x010fc80000000100 */
[----:B------:R-:W-:Y:S02]  /*1520*/  FFMA R37, R21, R8, R10 ;  /* 0x0000000815257223 */ /* 0x000fe4000000000a */
[----:B------:R0:W4:Y:S02]  /*1530*/  LDG.E.EL R8, desc[UR4][R2.64] ;  /* 0x0000000402087981 */ /* 0x000124000c2e1900 */
[----:B0-----:R-:W-:-:S04]  /*1540*/  IADD3 R2, P0, R29, UR8, RZ ;  /* 0x000000081d027c10 */ /* 0x001fc8000ff1e0ff */
[----:B------:R-:W-:-:S05]  /*1550*/  IADD3.X R3, R28, UR9, RZ, P0, !PT ;  /* 0x000000091c037c10 */ /* 0x000fca00087fe4ff */
[----:B------:R0:W4:Y:S02]  /*1560*/  LDG.E.EL R23, desc[UR4][R2.64] ;  /* 0x0000000402177981 */ /* 0x000124000c2e1900 */
[----:B0-----:R-:W-:Y:S01]  /*1570*/  IADD3 R2, P0, R36, UR8, RZ ;  /* 0x0000000824027c10 */ /* 0x001fe2000ff1e0ff */
[----:B------:R-:W-:-:S03]  /*1580*/  FADD R24, -R17, R24 ;  /* 0x0000001811187221 */ /* 0x000fc60000000100 */
[----:B------:R-:W-:Y:S01]  /*1590*/  IADD3.X R3, R14, UR9, RZ, P0, !PT ;  /* 0x000000090e037c10 */ /* 0x000fe200087fe4ff */
[----:B------:R-:W-:-:S04]  /*15a0*/  FFMA R17, R21, R24, R17 ;  /* 0x0000001815117223 */ /* 0x000fc80000000011 */
[----:B------:R0:W5:Y:S01]  /*15b0*/  LDG.E.EL R24, desc[UR4][R2.64] ;  /* 0x0000000402187981 */ /* 0x000162000c2e1900 */
[----:B------:R-:W-:Y:S02]  /*15c0*/  IADD3 R10, P0, R7, UR8, RZ ;  /* 0x00000008070a7c10 */ /* 0x000fe4000ff1e0ff */
[----:B0-----:R-:W-:-:S04]  /*15d0*/  IADD3 R2, P1, R31, UR10, RZ ;  /* 0x0000000a1f027c10 */ /* 0x001fc8000ff3e0ff */
[----:B------:R-:W-:Y:S02]  /*15e0*/  IADD3.X R3, R11, UR11, RZ, P1, !PT ;  /* 0x0000000b0b037c10 */ /* 0x000fe40008ffe4ff */
[----:B------:R-:W-:-:S03]  /*15f0*/  IADD3.X R11, R4, UR9, RZ, P0, !PT ;  /* 0x00000009040b7c10 */ /* 0x000fc600087fe4ff */
[----:B------:R0:W5:Y:S01]  /*1600*/  LDG.E.EL R30, desc[UR4][R2.64] ;  /* 0x00000004021e7981 */ /* 0x000162000c2e1900 */
[----:B------:R-:W-:Y:S01]  /*1610*/  FADD R37, -R20, R37 ;  /* 0x0000002514257221 */ /* 0x000fe20000000100 */
[----:B------:R-:W-:Y:S02]  /*1620*/  IADD3 R36, P2, R36, UR10, RZ ;  /* 0x0000000a24247c10 */ /* 0x000fe4000ff5e0ff */
[----:B------:R1:W5:Y:S01]  /*1630*/  LDG.E.EL R31, desc[UR4][R10.64] ;  /* 0x000000040a1f7981 */ /* 0x000362000c2e1900 */
[----:B0-----:R-:W-:-:S04]  /*1640*/  IADD3 R2, P0, R15, UR10, RZ ;  /* 0x0000000a0f027c10 */ /* 0x001fc8000ff1e0ff */
[----:B------:R-:W-:Y:S02]  /*1650*/  IADD3.X R3, R19, UR11, RZ, P0, !PT ;  /* 0x0000000b13037c10 */ /* 0x000fe400087fe4ff */
[----:B------:R-:W-:Y:S02]  /*1660*/  IADD3 R38, P0, R7, UR10, RZ ;  /* 0x0000000a07267c10 */ /* 0x000fe4000ff1e0ff */
[----:B-1----:R-:W-:Y:S01]  /*1670*/  IADD3 R10, P1, R29, UR10, RZ ;  /* 0x0000000a1d0a7c10 */ /* 0x002fe2000ff3e0ff */
[----:B------:R-:W-:Y:S01]  /*1680*/  FFMA R20, R5, R37, R20 ;  /* 0x0000002505147223 */ /* 0x000fe20000000014 */
[----:B------:R-:W-:Y:S02]  /*1690*/  IADD3.X R39, R4, UR11, RZ, P0, !PT ;  /* 0x0000000b04277c10 */ /* 0x000fe400087fe4ff */
[----:B------:R-:W-:Y:S02]  /*16a0*/  IADD3.X R11, R28, UR11, RZ, P1, !PT ;  /* 0x0000000b1c0b7c10 */ /* 0x000fe40008ffe4ff */
[----:B------:R-:W-:Y:S01]  /*16b0*/  IADD3.X R37, R14, UR11, RZ, P2, !PT ;  /* 0x0000000b0e257c10 */ /* 0x000fe200097fe4ff */
[----:B------:R0:W5:Y:S01]  /*16c0*/  LDG.E.EL R28, desc[UR4][R2.64] ;  /* 0x00000004021c7981 */ /* 0x000162000c2e1900 */
[----:B------:R-:W1:Y:S03]  /*16d0*/  LDC.64 R14, c[0x0][0x220] ;  /* 0x00008800ff0e7b82 */ /* 0x000e660000000a00 */
[----:B------:R0:W5:Y:S04]  /*16e0*/  LDG.E.EL R7, desc[UR4][R10.64] ;  /* 0x000000040a077981 */ /* 0x000168000c2e1900 */
[----:B------:R-:W5:Y:S01]  /*16f0*/  LDG.E.EL R36, desc[UR4][R36.64] ;  /* 0x0000000424247981 */ /* 0x000f62000c2e1900 */
[----:B0-----:R-:W0:Y:S03]  /*1700*/  LDC.64 R2, c[0x0][0x218] ;  /* 0x00008600ff027b82 */ /* 0x001e260000000a00 */
[----:B------:R-:W5:Y:S05]  /*1710*/  LDG.E.EL R39, desc[UR4][R38.64] ;  /* 0x0000000426277981 */ /* 0x000f6a000c2e1900 */
[----:B------:R-:W0:Y:S01]  /*1720*/  LDC.64 R10, c[0x0][0x210] ;  /* 0x00008400ff0a7b82 */ /* 0x000e220000000a00 */
[----:B------:R-:W-:Y:S01]  /*1730*/  FADD R16, -R6, R16 ;  /* 0x0000001006107221 */ /* 0x000fe20000000100 */
[----:B------:R-:W-:-:S03]  /*1740*/  FADD R25, -R12, R25 ;  /* 0x000000190c197221 */ /* 0x000fc60000000100 */
[C---:B------:R-:W-:Y:S01]  /*1750*/  FFMA R6, R13.reuse, R16, R6 ;  /* 0x000000100d067223 */ /* 0x040fe20000000006 */
[----:B------:R-:W-:Y:S01]  /*1760*/  FFMA R12, R13, R25, R12 ;  /* 0x000000190d0c7223 */ /* 0x000fe2000000000c */
[----:B-1----:R-:W-:-:S04]  /*1770*/  IMAD.WIDE R14, R0, 0x4, R14 ;  /* 0x00000004000e7825 */ /* 0x002fc800078e020e */
[----:B0-----:R-:W-:-:S04]  /*1780*/  IMAD.WIDE R2, R0, 0x4, R2 ;  /* 0x0000000400027825 */ /* 0x001fc800078e0202 */
[----:B------:R-:W-:-:S04]  /*1790*/  IMAD.WIDE R10, R0, 0x4, R10 ;  /* 0x00000004000a7825 */ /* 0x000fc800078e020a */
[----:B--2---:R-:W-:-:S04]  /*17a0*/  FADD R34, -R27, R34 ;  /* 0x000000221b227221 */ /* 0x004fc80000000100 */
[----:B------:R-:W-:-:S04]  /*17b0*/  FFMA R27, R21, R34, R27 ;  /* 0x00000022151b7223 */ /* 0x000fc8000000001b */
[----:B------:R-:W-:-:S04]  /*17c0*/  FADD R4, -R17, R27 ;  /* 0x0000001b11047221 */ /* 0x000fc80000000100 */
[----:B------:R-:W-:Y:S01]  /*17d0*/  FFMA R17, R5, R4, R17 ;  /* 0x0000000405117223 */ /* 0x000fe20000000011 */
[----:B---3--:R-:W-:-:S04]  /*17e0*/  FADD R4, -R33, R35 ;  /* 0x0000002321047221 */ /* 0x008fc80000000100 */
[----:B------:R-:W-:-:S04]  /*17f0*/  FFMA R33, R21, R4, R33 ;  /* 0x0000000415217223 */ /* 0x000fc80000000021 */
[----:B------:R-:W-:-:S04]  /*1800*/  FADD R33, -R26, R33 ;  /* 0x000000211a217221 */ /* 0x000fc80000000100 */
[----:B------:R-:W-:Y:S01]  /*1810*/  FFMA R26, R5, R33, R26 ;  /* 0x00000021051a7223 */ /* 0x000fe2000000001a */
[----:B------:R-:W-:-:S04]  /*1820*/  FADD R4, -R9, R18 ;  /* 0x0000001209047221 */ /* 0x000fc80000000100 */
[----:B------:R-:W-:Y:S01]  /*1830*/  FFMA R4, R13, R4, R9 ;  /* 0x000000040d047223 */ /* 0x000fe20000000009 */
[----:B----4-:R-:W-:-:S04]  /*1840*/  FADD R23, -R8, R23 ;  /* 0x0000001708177221 */ /* 0x010fc80000000100 */
[----:B------:R-:W-:Y:S01]  /*1850*/  FFMA R8, R21, R23, R8 ;  /* 0x0000001715087223 */ /* 0x000fe20000000008 */
[----:B-----5:R-:W-:Y:S01]  /*1860*/  FADD R19, -R22, R30 ;  /* 0x0000001e16137221 */ /* 0x020fe20000000100 */
[----:B------:R-:W-:-:S03]  /*1870*/  FADD R31, -R24, R31 ;  /* 0x0000001f181f7221 */ /* 0x000fc60000000100 */
[C---:B------:R-:W-:Y:S01]  /*1880*/  FFMA R19, R21.reuse, R19, R22 ;  /* 0x0000001315137223 */ /* 0x040fe20000000016 */
[----:B------:R-:W-:-:S03]  /*1890*/  FFMA R31, R21, R31, R24 ;  /* 0x0000001f151f7223 */ /* 0x000fc60000000018 */
[----:B------:R-:W-:Y:S01]  /*18a0*/  FADD R19, -R32, R19 ;  /* 0x0000001320137221 */ /* 0x000fe20000000100 */
[----:B------:R-:W-:-:S03]  /*18b0*/  FADD R31, -R8, R31 ;  /* 0x0000001f081f7221 */ /* 0x000fc60000000100 */
[C---:B------:R-:W-:Y:S01]  /*18c0*/  FFMA R32, R5.reuse, R19, R32 ;  /* 0x0000001305207223 */ /* 0x040fe20000000020 */
[----:B------:R-:W-:Y:S01]  /*18d0*/  FFMA R31, R5, R31, R8 ;  /* 0x0000001f051f7223 */ /* 0x000fe20000000008 */
[----:B------:R-:W-:-:S04]  /*18e0*/  FADD R7, -R28, R7 ;  /* 0x000000071c077221 */ /* 0x000fc80000000100 */
[----:B------:R-:W-:Y:S01]  /*18f0*/  FFMA R28, R21, R7, R28 ;  /* 0x00000007151c7223 */ /* 0x000fe2000000001c */
[----:B------:R-:W-:-:S04]  /*1900*/  FADD R39, -R36, R39 ;  /* 0x0000002724277221 */ /* 0x000fc80000000100 */
[----:B------:R-:W-:-:S04]  /*1910*/  FFMA R39, R21, R39, R36 ;  /* 0x0000002715277223 */ /* 0x000fc80000000024 */
[----:B------:R-:W-:Y:S01]  /*1920*/  FADD R39, -R28, R39 ;  /* 0x000000271c277221 */ /* 0x000fe20000000100 */
[----:B------:R-:W-:-:S03]  /*1930*/  FADD R7, -R20, R17 ;  /* 0x0000001114077221 */ /* 0x000fc60000000100 */
[----:B------:R-:W-:Y:S01]  /*1940*/  FFMA R39, R5, R39, R28 ;  /* 0x0000002705277223 */ /* 0x000fe2000000001c */
[----:B------:R-:W-:Y:S01]  /*1950*/  FADD R5, -R26, R31 ;  /* 0x0000001f1a057221 */ /* 0x000fe20000000100 */
[C---:B------:R-:W-:Y:S02]  /*1960*/  FFMA R7, R13.reuse, R7, R20 ;  /* 0x000000070d077223 */ /* 0x040fe40000000014 */
[----:B------:R-:W-:Y:S01]  /*1970*/  FADD R39, -R32, R39 ;  /* 0x0000002720277221 */ /* 0x000fe20000000100 */
[----:B------:R-:W-:-:S03]  /*1980*/  FFMA R5, R13, R5, R26 ;  /* 0x000000050d057223 */ /* 0x000fc6000000001a */
[----:B------:R-:W-:Y:S01]  /*1990*/  FFMA R13, R13, R39, R32 ;  /* 0x000000270d0d7223 */ /* 0x000fe20000000020 */
[----:B------:R-:W-:Y:S04]  /*19a0*/  STG.E.64 desc[UR4][R10.64], R6 ;  /* 0x000000060a007986 */ /* 0x000fe8000c101b04 */
[----:B------:R-:W-:Y:S04]  /*19b0*/  STG.E.64 desc[UR4][R2.64], R4 ;  /* 0x0000000402007986 */ /* 0x000fe8000c101b04 */
[----:B------:R-:W-:Y:S01]  /*19c0*/  STG.E.64 desc[UR4][R14.64], R12 ;  /* 0x0000000c0e007986 */ /* 0x000fe2000c101b04 */
[----:B------:R-:W-:Y:S05]  /*19d0*/  EXIT ;  /* 0x000000000000794d */ /* 0x000fea0003800000 */
.L_x_0:
[----:B------:R-:W-:-:S00]  /*19e0*/  BRA `(.L_x_0) ;  /* 0xfffffffc00fc7947 */ /* 0x000fc0000383ffff */
[----:B------:R-:W-:-:S00]  /*19f0*/  NOP ;  /* 0x0000000000007918 */ /* 0x000fc00000000000 */
        /* <DEDUP_REMOVED lines=8> */
.L_x_1:


//--------------------- .nv.constant0.triton_poi_fused__unsafe_index_add_mul_sub_14 --------------------------
	.section	.nv.constant0.triton_poi_fused__unsafe_index_add_mul_sub_14,"a",@progbits
	.sectionflags	@""
	.align	4
.nv.constant0.triton_poi_fused__unsafe_index_add_mul_sub_14:
	.zero		652
